//
// Generated by NVIDIA NVVM Compiler
//
// Compiler Build ID: CL-36424714
// Cuda compilation tools, release 13.0, V13.0.88
// Based on NVVM 20.0.0
//

.version 9.0
.target sm_100
.address_size 64

	// .globl	_Z14matrixMulTiledPfS_S_ii
.extern .shared .align 16 .b8 sharedMemory[];

.visible .entry _Z14matrixMulTiledPfS_S_ii(
	.param .u64 .ptr .align 1 _Z14matrixMulTiledPfS_S_ii_param_0,
	.param .u64 .ptr .align 1 _Z14matrixMulTiledPfS_S_ii_param_1,
	.param .u64 .ptr .align 1 _Z14matrixMulTiledPfS_S_ii_param_2,
	.param .u32 _Z14matrixMulTiledPfS_S_ii_param_3,
	.param .u32 _Z14matrixMulTiledPfS_S_ii_param_4
)
{
	.reg .pred 	%p<11>;
	.reg .b32 	%r<95>;
	.reg .b32 	%f<73>;
	.reg .b64 	%rd<14>;

	ld.param.u64 	%rd3, [_Z14matrixMulTiledPfS_S_ii_param_0];
	ld.param.u64 	%rd4, [_Z14matrixMulTiledPfS_S_ii_param_1];
	ld.param.u32 	%r31, [_Z14matrixMulTiledPfS_S_ii_param_3];
	ld.param.u32 	%r32, [_Z14matrixMulTiledPfS_S_ii_param_4];
	mov.u32 	%r1, %tid.x;
	mov.u32 	%r2, %tid.y;
	mov.u32 	%r33, %ctaid.y;
	mad.lo.s32 	%r3, %r32, %r33, %r2;
	mov.u32 	%r34, %ctaid.x;
	mad.lo.s32 	%r4, %r32, %r34, %r1;
	div.s32 	%r5, %r31, %r32;
	setp.lt.s32 	%p1, %r5, 1;
	mov.f32 	%f71, 0f00000000;
	@%p1 bra 	$L__BB0_15;
	mul.lo.s32 	%r36, %r32, %r32;
	shl.b32 	%r37, %r36, 2;
	mov.u32 	%r38, sharedMemory;
	add.s32 	%r6, %r38, %r37;
	mad.lo.s32 	%r7, %r3, %r31, %r1;
	mul.lo.s32 	%r8, %r32, %r2;
	and.b32  	%r9, %r32, 7;
	and.b32  	%r10, %r32, 3;
	and.b32  	%r11, %r32, 2147483640;
	and.b32  	%r12, %r32, 1;
	neg.s32 	%r13, %r11;
	shl.b32 	%r39, %r1, 2;
	add.s32 	%r40, %r37, %r39;
	add.s32 	%r14, %r38, %r40;
	shl.b32 	%r15, %r32, 5;
	shl.b32 	%r16, %r32, 2;
	cvta.to.global.u64 	%rd1, %rd3;
	cvta.to.global.u64 	%rd2, %rd4;
	mov.f32 	%f71, 0f00000000;
	mov.b32 	%r88, 0;
$L__BB0_2:
	setp.lt.s32 	%p2, %r32, 1;
	mul.lo.s32 	%r41, %r88, %r32;
	add.s32 	%r42, %r7, %r41;
	mul.wide.s32 	%rd6, %r42, 4;
	add.s64 	%rd7, %rd1, %rd6;
	ld.global.f32 	%f17, [%rd7];
	add.s32 	%r43, %r8, %r1;
	shl.b32 	%r44, %r43, 2;
	add.s32 	%r46, %r38, %r44;
	st.shared.f32 	[%r46], %f17;
	add.s32 	%r47, %r41, %r2;
	mad.lo.s32 	%r48, %r47, %r31, %r4;
	mul.wide.s32 	%rd8, %r48, 4;
	add.s64 	%rd9, %rd2, %rd8;
	ld.global.f32 	%f18, [%rd9];
	add.s32 	%r49, %r6, %r44;
	st.shared.f32 	[%r49], %f18;
	bar.sync 	0;
	@%p2 bra 	$L__BB0_14;
	setp.lt.u32 	%p3, %r32, 8;
	mov.b32 	%r93, 0;
	@%p3 bra 	$L__BB0_6;
	shl.b32 	%r51, %r8, 2;
	add.s32 	%r53, %r51, %r38;
	add.s32 	%r89, %r53, 16;
	mov.u32 	%r90, %r14;
	mov.u32 	%r91, %r13;
$L__BB0_5:
	.pragma "nounroll";
	ld.shared.f32 	%f20, [%r89+-16];
	ld.shared.f32 	%f21, [%r90];
	fma.rn.f32 	%f22, %f20, %f21, %f71;
	ld.shared.f32 	%f23, [%r89+-12];
	add.s32 	%r54, %r90, %r16;
	ld.shared.f32 	%f24, [%r54];
	fma.rn.f32 	%f25, %f23, %f24, %f22;
	ld.shared.f32 	%f26, [%r89+-8];
	add.s32 	%r55, %r54, %r16;
	ld.shared.f32 	%f27, [%r55];
	fma.rn.f32 	%f28, %f26, %f27, %f25;
	ld.shared.f32 	%f29, [%r89+-4];
	add.s32 	%r56, %r55, %r16;
	ld.shared.f32 	%f30, [%r56];
	fma.rn.f32 	%f31, %f29, %f30, %f28;
	ld.shared.f32 	%f32, [%r89];
	add.s32 	%r57, %r56, %r16;
	ld.shared.f32 	%f33, [%r57];
	fma.rn.f32 	%f34, %f32, %f33, %f31;
	ld.shared.f32 	%f35, [%r89+4];
	add.s32 	%r58, %r57, %r16;
	ld.shared.f32 	%f36, [%r58];
	fma.rn.f32 	%f37, %f35, %f36, %f34;
	ld.shared.f32 	%f38, [%r89+8];
	add.s32 	%r59, %r58, %r16;
	ld.shared.f32 	%f39, [%r59];
	fma.rn.f32 	%f40, %f38, %f39, %f37;
	ld.shared.f32 	%f41, [%r89+12];
	add.s32 	%r60, %r59, %r16;
	ld.shared.f32 	%f42, [%r60];
	fma.rn.f32 	%f71, %f41, %f42, %f40;
	add.s32 	%r91, %r91, 8;
	add.s32 	%r90, %r90, %r15;
	add.s32 	%r89, %r89, 32;
	setp.ne.s32 	%p4, %r91, 0;
	mov.u32 	%r93, %r11;
	@%p4 bra 	$L__BB0_5;
$L__BB0_6:
	setp.eq.s32 	%p5, %r9, 0;
	@%p5 bra 	$L__BB0_14;
	add.s32 	%r61, %r9, -1;
	setp.lt.u32 	%p6, %r61, 3;
	@%p6 bra 	$L__BB0_9;
	add.s32 	%r62, %r93, %r8;
	shl.b32 	%r63, %r62, 2;
	add.s32 	%r65, %r38, %r63;
	ld.shared.f32 	%f44, [%r65];
	mad.lo.s32 	%r66, %r93, %r32, %r1;
	shl.b32 	%r67, %r66, 2;
	add.s32 	%r68, %r6, %r67;
	ld.shared.f32 	%f45, [%r68];
	fma.rn.f32 	%f46, %f44, %f45, %f71;
	ld.shared.f32 	%f47, [%r65+4];
	add.s32 	%r69, %r68, %r16;
	ld.shared.f32 	%f48, [%r69];
	fma.rn.f32 	%f49, %f47, %f48, %f46;
	ld.shared.f32 	%f50, [%r65+8];
	add.s32 	%r70, %r69, %r16;
	ld.shared.f32 	%f51, [%r70];
	fma.rn.f32 	%f52, %f50, %f51, %f49;
	ld.shared.f32 	%f53, [%r65+12];
	add.s32 	%r71, %r70, %r16;
	ld.shared.f32 	%f54, [%r71];
	fma.rn.f32 	%f71, %f53, %f54, %f52;
	add.s32 	%r93, %r93, 4;
$L__BB0_9:
	setp.eq.s32 	%p7, %r10, 0;
	@%p7 bra 	$L__BB0_14;
	setp.eq.s32 	%p8, %r10, 1;
	@%p8 bra 	$L__BB0_12;
	add.s32 	%r72, %r93, %r8;
	shl.b32 	%r73, %r72, 2;
	add.s32 	%r75, %r38, %r73;
	ld.shared.f32 	%f56, [%r75];
	mad.lo.s32 	%r76, %r93, %r32, %r1;
	shl.b32 	%r77, %r76, 2;
	add.s32 	%r78, %r6, %r77;
	ld.shared.f32 	%f57, [%r78];
	fma.rn.f32 	%f58, %f56, %f57, %f71;
	ld.shared.f32 	%f59, [%r75+4];
	add.s32 	%r79, %r78, %r16;
	ld.shared.f32 	%f60, [%r79];
	fma.rn.f32 	%f71, %f59, %f60, %f58;
	add.s32 	%r93, %r93, 2;
$L__BB0_12:
	setp.eq.s32 	%p9, %r12, 0;
	@%p9 bra 	$L__BB0_14;
	add.s32 	%r80, %r93, %r8;
	shl.b32 	%r81, %r80, 2;
	add.s32 	%r83, %r38, %r81;
	ld.shared.f32 	%f61, [%r83];
	mad.lo.s32 	%r84, %r93, %r32, %r1;
	shl.b32 	%r85, %r84, 2;
	add.s32 	%r86, %r6, %r85;
	ld.shared.f32 	%f62, [%r86];
	fma.rn.f32 	%f71, %f61, %f62, %f71;
$L__BB0_14:
	bar.sync 	0;
	add.s32 	%r88, %r88, 1;
	setp.ne.s32 	%p10, %r88, %r5;
	@%p10 bra 	$L__BB0_2;
$L__BB0_15:
	ld.param.u64 	%rd13, [_Z14matrixMulTiledPfS_S_ii_param_2];
	cvta.to.global.u64 	%rd10, %rd13;
	mad.lo.s32 	%r87, %r3, %r31, %r4;
	mul.wide.s32 	%rd11, %r87, 4;
	add.s64 	%rd12, %rd10, %rd11;
	st.global.f32 	[%rd12], %f71;
	ret;

}


// ===== COMPILED SASS (sm_100) =====

	.target	sm_100

	.elftype	@"ET_EXEC"


//--------------------- .note.nv.tkinfo           --------------------------
	.section	.note.nv.tkinfo,"",@"SHT_NOTE"
	.sectionflags	@"SHF_NOTE_NV_TKINFO"
	.tkinfo
        /*0018*/ 	.word	0x00000002
        /*0030*/ 	.string	""
        /*0030*/ 	.string	"ptxas"
        /*0030*/ 	.string	"Cuda compilation tools, release 13.0, V13.0.88"
        /*0030*/ 	.string	"Build cuda_13.0.r13.0/compiler.36424714_0"
        /*0030*/ 	.string	"-arch sm_100 -m 64 "



//--------------------- .note.nv.cuinfo           --------------------------
	.section	.note.nv.cuinfo,"",@"SHT_NOTE"
	.sectionflags	@"SHF_NOTE_NV_CUINFO"
        /*0018*/ 	.short	0x0002
        /*001a*/ 	.short	0x0064
        /*001c*/ 	.short	0x0082
	.zero		2


//--------------------- .nv.info                  --------------------------
	.section	.nv.info,"",@"SHT_CUDA_INFO"
	.align	4


	//----- nvinfo : EIATTR_REGCOUNT
	.align		4
        /*0000*/ 	.byte	0x04, 0x2f
        /*0002*/ 	.short	(.L_1 - .L_0)
	.align		4
.L_0:
        /*0004*/ 	.word	index@(_Z14matrixMulTiledPfS_S_ii)
        /*0008*/ 	.word	0x00000020


	//----- nvinfo : EIATTR_FRAME_SIZE
	.align		4
.L_1:
        /*000c*/ 	.byte	0x04, 0x11
        /*000e*/ 	.short	(.L_3 - .L_2)
	.align		4
.L_2:
        /*0010*/ 	.word	index@(_Z14matrixMulTiledPfS_S_ii)
        /*0014*/ 	.word	0x00000000


	//----- nvinfo : EIATTR_MIN_STACK_SIZE
	.align		4
.L_3:
        /*0018*/ 	.byte	0x04, 0x12
        /*001a*/ 	.short	(.L_5 - .L_4)
	.align		4
.L_4:
        /*001c*/ 	.word	index@(_Z14matrixMulTiledPfS_S_ii)
        /*0020*/ 	.word	0x00000000
.L_5:


//--------------------- .nv.compat                --------------------------
	.section	.nv.compat,"",@"SHT_CUDA_COMPAT_INFO"
	.align	4
        /*0000*/ 	.byte	0x02, 0x09, 0x00, 0x00, 0x02, 0x02, 0x01, 0x00, 0x02, 0x05, 0x05, 0x00, 0x03, 0x07, 0x01, 0x01
        /*0010*/ 	.byte	0x02, 0x03, 0x00, 0x00, 0x02, 0x06, 0x01, 0x00, 0x04, 0x0b, 0x08, 0x00, 0x09, 0x00, 0x00, 0x00
        /*0020*/ 	.byte	0x00, 0x00, 0x00, 0x00


//--------------------- .nv.info._Z14matrixMulTiledPfS_S_ii --------------------------
	.section	.nv.info._Z14matrixMulTiledPfS_S_ii,"",@"SHT_CUDA_INFO"
	.sectionflags	@""
	.align	4


	//----- nvinfo : EIATTR_CUDA_API_VERSION
	.align		4
        /*0000*/ 	.byte	0x04, 0x37
        /*0002*/ 	.short	(.L_7 - .L_6)
.L_6:
        /*0004*/ 	.word	0x00000082


	//----- nvinfo : EIATTR_KPARAM_INFO
	.align		4
.L_7:
        /*0008*/ 	.byte	0x04, 0x17
        /*000a*/ 	.short	(.L_9 - .L_8)
.L_8:
        /*000c*/ 	.word	0x00000000
        /*0010*/ 	.short	0x0004
        /*0012*/ 	.short	0x001c
        /*0014*/ 	.byte	0x00, 0xf0, 0x11, 0x00


	//----- nvinfo : EIATTR_KPARAM_INFO
	.align		4
.L_9:
        /*0018*/ 	.byte	0x04, 0x17
        /*001a*/ 	.short	(.L_11 - .L_10)
.L_10:
        /*001c*/ 	.word	0x00000000
        /*0020*/ 	.short	0x0003
        /*0022*/ 	.short	0x0018
        /*0024*/ 	.byte	0x00, 0xf0, 0x11, 0x00


	//----- nvinfo : EIATTR_KPARAM_INFO
	.align		4
.L_11:
        /*0028*/ 	.byte	0x04, 0x17
        /*002a*/ 	.short	(.L_13 - .L_12)
.L_12:
        /*002c*/ 	.word	0x00000000
        /*0030*/ 	.short	0x0002
        /*0032*/ 	.short	0x0010
        /*0034*/ 	.byte	0x00, 0xf5, 0x21, 0x00


	//----- nvinfo : EIATTR_KPARAM_INFO
	.align		4
.L_13:
        /*0038*/ 	.byte	0x04, 0x17
        /*003a*/ 	.short	(.L_15 - .L_14)
.L_14:
        /*003c*/ 	.word	0x00000000
        /*0040*/ 	.short	0x0001
        /*0042*/ 	.short	0x0008
        /*0044*/ 	.byte	0x00, 0xf5, 0x21, 0x00


	//----- nvinfo : EIATTR_KPARAM_INFO
	.align		4
.L_15:
        /*0048*/ 	.byte	0x04, 0x17
        /*004a*/ 	.short	(.L_17 - .L_16)
.L_16:
        /*004c*/ 	.word	0x00000000
        /*0050*/ 	.short	0x0000
        /*0052*/ 	.short	0x0000
        /*0054*/ 	.byte	0x00, 0xf5, 0x21, 0x00


	//----- nvinfo : EIATTR_SPARSE_MMA_MASK
	.align		4
.L_17:
        /*0058*/ 	.byte	0x03, 0x50
        /*005a*/ 	.short	0x0000


	//----- nvinfo : EIATTR_MAXREG_COUNT
	.align		4
        /*005c*/ 	.byte	0x03, 0x1b
        /*005e*/ 	.short	0x00ff


	//----- nvinfo : EIATTR_NUM_BARRIERS
	.align		4
        /*0060*/ 	.byte	0x02, 0x4c
        /*0062*/ 	.byte	0x01
	.zero		1


	//----- nvinfo : EIATTR_MERCURY_ISA_VERSION
	.align		4
        /*0064*/ 	.byte	0x03, 0x5f
        /*0066*/ 	.short	0x0101


	//----- nvinfo : EIATTR_VRC_CTA_INIT_COUNT
	.align		4
        /*0068*/ 	.byte	0x02, 0x4a
	.zero		1
	.zero		1


	//----- nvinfo : EIATTR_EXIT_INSTR_OFFSETS
	.align		4
        /*006c*/ 	.byte	0x04, 0x1c
        /*006e*/ 	.short	(.L_19 - .L_18)


	//   ....[0]....
.L_18:
        /*0070*/ 	.word	0x00000ab0


	//----- nvinfo : EIATTR_CBANK_PARAM_SIZE
	.align		4
.L_19:
        /*0074*/ 	.byte	0x03, 0x19
        /*0076*/ 	.short	0x0020


	//----- nvinfo : EIATTR_PARAM_CBANK
	.align		4
        /*0078*/ 	.byte	0x04, 0x0a
        /*007a*/ 	.short	(.L_21 - .L_20)
	.align		4
.L_20:
        /*007c*/ 	.word	index@(.nv.constant0._Z14matrixMulTiledPfS_S_ii)
        /*0080*/ 	.short	0x0380
        /*0082*/ 	.short	0x0020


	//----- nvinfo : EIATTR_SW_WAR
	.align		4
.L_21:
        /*0084*/ 	.byte	0x04, 0x36
        /*0086*/ 	.short	(.L_23 - .L_22)
.L_22:
        /*0088*/ 	.word	0x00000008
.L_23:


//--------------------- .nv.callgraph             --------------------------
	.section	.nv.callgraph,"",@"SHT_CUDA_CALLGRAPH"
	.align	4
	.sectionentsize	8
	.align		4
        /*0000*/ 	.word	0x00000000
	.align		4
        /*0004*/ 	.word	0xffffffff
	.align		4
        /*0008*/ 	.word	0x00000000
	.align		4
        /*000c*/ 	.word	0xfffffffe
	.align		4
        /*0010*/ 	.word	0x00000000
	.align		4
        /*0014*/ 	.word	0xfffffffd
	.align		4
        /*0018*/ 	.word	0x00000000
	.align		4
        /*001c*/ 	.word	0xfffffffc


//--------------------- .text._Z14matrixMulTiledPfS_S_ii --------------------------
	.section	.text._Z14matrixMulTiledPfS_S_ii,"ax",@progbits
	.align	128
        .global         _Z14matrixMulTiledPfS_S_ii
        .type           _Z14matrixMulTiledPfS_S_ii,@function
        .size           _Z14matrixMulTiledPfS_S_ii,(.L_x_8 - _Z14matrixMulTiledPfS_S_ii)
        .other          _Z14matrixMulTiledPfS_S_ii,@"STO_CUDA_ENTRY STV_DEFAULT"
_Z14matrixMulTiledPfS_S_ii:
.text._Z14matrixMulTiledPfS_S_ii:
[----:B------:R-:W-:Y:S08]  /*0000*/  LDC R1, c[0x0][0x37c] ;  /* 0x0000df00ff017b82 */ /* 0x000ff00000000800 */
[----:B------:R-:W0:Y:S01]  /*0010*/  LDC.64 R2, c[0x0][0x398] ;  /* 0x0000e600ff027b82 */ /* 0x000e220000000a00 */
[----:B------:R-:W1:Y:S01]  /*0020*/  S2R R8, SR_TID.X ;  /* 0x0000000000087919 */ /* 0x000e620000002100 */
[----:B------:R-:W2:Y:S01]  /*0030*/  LDCU.64 UR6, c[0x0][0x358] ;  /* 0x00006b00ff0677ac */ /* 0x000ea20008000a00 */
[----:B------:R-:W-:-:S05]  /*0040*/  MOV R19, RZ ;  /* 0x000000ff00137202 */ /* 0x000fca0000000f00 */
[----:B------:R-:W-:Y:S08]  /*0050*/  S2UR UR4, SR_CTAID.Y ;  /* 0x00000000000479c3 */ /* 0x000ff00000002600 */
[----:B------:R-:W1:Y:S01]  /*0060*/  S2UR UR5, SR_CTAID.X ;  /* 0x00000000000579c3 */ /* 0x000e620000002500 */
[----:B0-----:R-:W-:-:S04]  /*0070*/  IABS R7, R3 ;  /* 0x0000000300077213 */ /* 0x001fc80000000000 */
[----:B------:R-:W0:Y:S01]  /*0080*/  I2F.RP R0, R7 ;  /* 0x0000000700007306 */ /* 0x000e220000209400 */
[----:B-1----:R-:W-:-:S07]  /*0090*/  IMAD R13, R3, UR5, R8 ;  /* 0x00000005030d7c24 */ /* 0x002fce000f8e0208 */
[----:B0-----:R-:W0:Y:S02]  /*00a0*/  MUFU.RCP R0, R0 ;  /* 0x0000000000007308 */ /* 0x001e240000001000 */
[----:B0-----:R-:W-:-:S06]  /*00b0*/  IADD3 R4, PT, PT, R0, 0xffffffe, RZ ;  /* 0x0ffffffe00047810 */ /* 0x001fcc0007ffe0ff */
[----:B------:R0:W1:Y:S02]  /*00c0*/  F2I.FTZ.U32.TRUNC.NTZ R5, R4 ;  /* 0x0000000400057305 */ /* 0x000064000021f000 */
[----:B0-----:R-:W-:Y:S02]  /*00d0*/  HFMA2 R4, -RZ, RZ, 0, 0 ;  /* 0x00000000ff047431 */ /* 0x001fe400000001ff */
[----:B-1----:R-:W-:-:S04]  /*00e0*/  IMAD.MOV R6, RZ, RZ, -R5 ;  /* 0x000000ffff067224 */ /* 0x002fc800078e0a05 */
[----:B------:R-:W-:Y:S01]  /*00f0*/  IMAD R9, R6, R7, RZ ;  /* 0x0000000706097224 */ /* 0x000fe200078e02ff */
[----:B------:R-:W-:-:S03]  /*0100*/  IABS R6, R2 ;  /* 0x0000000200067213 */ /* 0x000fc60000000000 */
[----:B------:R-:W-:Y:S01]  /*0110*/  IMAD.HI.U32 R5, R5, R9, R4 ;  /* 0x0000000905057227 */ /* 0x000fe200078e0004 */
[----:B------:R-:W-:-:S04]  /*0120*/  LOP3.LUT R4, R2, R3, RZ, 0x3c, !PT ;  /* 0x0000000302047212 */ /* 0x000fc800078e3cff */
[----:B------:R-:W-:Y:S01]  /*0130*/  ISETP.GE.AND P1, PT, R4, RZ, PT ;  /* 0x000000ff0400720c */ /* 0x000fe20003f26270 */
[----:B------:R-:W-:-:S04]  /*0140*/  IMAD.HI.U32 R9, R5, R6, RZ ;  /* 0x0000000605097227 */ /* 0x000fc800078e00ff */
[----:B------:R-:W-:-:S04]  /*0150*/  IMAD.MOV R0, RZ, RZ, -R9 ;  /* 0x000000ffff007224 */ /* 0x000fc800078e0a09 */
[----:B------:R-:W-:-:S05]  /*0160*/  IMAD R0, R7, R0, R6 ;  /* 0x0000000007007224 */ /* 0x000fca00078e0206 */
[----:B------:R-:W-:-:S13]  /*0170*/  ISETP.GT.U32.AND P2, PT, R7, R0, PT ;  /* 0x000000000700720c */ /* 0x000fda0003f44070 */
[-C--:B------:R-:W-:Y:S01]  /*0180*/  @!P2 IADD3 R0, PT, PT, R0, -R7.reuse, RZ ;  /* 0x800000070000a210 */ /* 0x080fe20007ffe0ff */
[----:B------:R-:W-:Y:S01]  /*0190*/  @!P2 VIADD R9, R9, 0x1 ;  /* 0x000000010909a836 */ /* 0x000fe20000000000 */
[----:B------:R-:W-:Y:S02]  /*01a0*/  ISETP.NE.AND P2, PT, R3, RZ, PT ;  /* 0x000000ff0300720c */ /* 0x000fe40003f45270 */
[----:B------:R-:W-:Y:S02]  /*01b0*/  ISETP.GE.U32.AND P0, PT, R0, R7, PT ;  /* 0x000000070000720c */ /* 0x000fe40003f06070 */
[----:B------:R-:W0:Y:S11]  /*01c0*/  S2R R0, SR_TID.Y ;  /* 0x0000000000007919 */ /* 0x000e360000002200 */
[----:B------:R-:W-:-:S05]  /*01d0*/  @P0 IADD3 R9, PT, PT, R9, 0x1, RZ ;  /* 0x0000000109090810 */ /* 0x000fca0007ffe0ff */
[----:B------:R-:W-:Y:S01]  /*01e0*/  @!P1 IMAD.MOV R9, RZ, RZ, -R9 ;  /* 0x000000ffff099224 */ /* 0x000fe200078e0a09 */
[----:B------:R-:W-:-:S04]  /*01f0*/  @!P2 LOP3.LUT R9, RZ, R3, RZ, 0x33, !PT ;  /* 0x00000003ff09a212 */ /* 0x000fc800078e33ff */
[----:B------:R-:W-:Y:S01]  /*0200*/  ISETP.GE.AND P0, PT, R9, 0x1, PT ;  /* 0x000000010900780c */ /* 0x000fe20003f06270 */
[----:B0-----:R-:W-:-:S12]  /*0210*/  IMAD R11, R3, UR4, R0 ;  /* 0x00000004030b7c24 */ /* 0x001fd8000f8e0200 */
[----:B--2---:R-:W-:Y:S05]  /*0220*/  @!P0 BRA `(.L_x_0) ;  /* 0x0000000800108947 */ /* 0x004fea0003800000 */
[----:B------:R-:W0:Y:S01]  /*0230*/  S2UR UR5, SR_CgaCtaId ;  /* 0x00000000000579c3 */ /* 0x000e220000008800 */
[CC--:B------:R-:W-:Y:S01]  /*0240*/  IMAD R4, R3.reuse, R3.reuse, RZ ;  /* 0x0000000303047224 */ /* 0x0c0fe200078e02ff */
[----:B------:R-:W-:Y:S01]  /*0250*/  UMOV UR4, 0x400 ;  /* 0x0000040000047882 */ /* 0x000fe20000000000 */
[----:B------:R-:W-:Y:S01]  /*0260*/  LOP3.LUT R12, R3, 0x7ffffff8, RZ, 0xc0, !PT ;  /* 0x7ffffff8030c7812 */ /* 0x000fe200078ec0ff */
[----:B------:R-:W-:Y:S01]  /*0270*/  IMAD R10, R11, R2, R8 ;  /* 0x000000020b0a7224 */ /* 0x000fe200078e0208 */
[C---:B------:R-:W-:Y:S01]  /*0280*/  LOP3.LUT R20, R3.reuse, 0x7, RZ, 0xc0, !PT ;  /* 0x0000000703147812 */ /* 0x040fe200078ec0ff */
[----:B------:R-:W-:Y:S01]  /*0290*/  IMAD.SHL.U32 R17, R4, 0x4, RZ ;  /* 0x0000000404117824 */ /* 0x000fe200078e00ff */
[----:B------:R-:W-:Y:S01]  /*02a0*/  LOP3.LUT R14, R3, 0x3, RZ, 0xc0, !PT ;  /* 0x00000003030e7812 */ /* 0x000fe200078ec0ff */
[----:B------:R-:W-:Y:S01]  /*02b0*/  IMAD R15, R0, R3, RZ ;  /* 0x00000003000f7224 */ /* 0x000fe200078e02ff */
[----:B------:R-:W-:Y:S01]  /*02c0*/  IADD3 R16, PT, PT, -R12, RZ, RZ ;  /* 0x000000ff0c107210 */ /* 0x000fe20007ffe1ff */
[----:B------:R-:W-:Y:S01]  /*02d0*/  IMAD.MOV.U32 R19, RZ, RZ, RZ ;  /* 0x000000ffff137224 */ /* 0x000fe200078e00ff */
[----:B------:R-:W-:Y:S01]  /*02e0*/  LEA R18, R8, R17, 0x2 ;  /* 0x0000001108127211 */ /* 0x000fe200078e10ff */
[----:B0-----:R-:W-:-:S03]  /*02f0*/  ULEA UR5, UR5, UR4, 0x18 ;  /* 0x0000000405057291 */ /* 0x001fc6000f8ec0ff */
[----:B------:R-:W-:-:S03]  /*0300*/  UMOV UR4, URZ ;  /* 0x000000ff00047c82 */ /* 0x000fc60008000000 */
[----:B------:R-:W-:Y:S01]  /*0310*/  VIADD R17, R17, UR5 ;  /* 0x0000000511117c36 */ /* 0x000fe20008000000 */
[----:B------:R-:W-:-:S07]  /*0320*/  IADD3 R18, PT, PT, R18, UR5, RZ ;  /* 0x0000000512127c10 */ /* 0x000fce000fffe0ff */
.L_x_6:
[----:B0-----:R-:W0:Y:S08]  /*0330*/  LDC.64 R2, c[0x0][0x398] ;  /* 0x0000e600ff027b82 */ /* 0x001e300000000a00 */
[----:B------:R-:W1:Y:S08]  /*0340*/  LDC.64 R6, c[0x0][0x380] ;  /* 0x0000e000ff067b82 */ /* 0x000e700000000a00 */
[----:B------:R-:W2:Y:S01]  /*0350*/  LDC.64 R4, c[0x0][0x388] ;  /* 0x0000e200ff047b82 */ /* 0x000ea20000000a00 */
[----:B0-----:R-:W-:-:S02]  /*0360*/  IMAD R22, R3, UR4, R0 ;  /* 0x0000000403167c24 */ /* 0x001fc4000f8e0200 */
[----:B------:R-:W-:Y:S02]  /*0370*/  IMAD R21, R3, UR4, R10 ;  /* 0x0000000403157c24 */ /* 0x000fe4000f8e020a */
[----:B------:R-:W-:Y:S02]  /*0380*/  IMAD R23, R22, R2, R13 ;  /* 0x0000000216177224 */ /* 0x000fe400078e020d */
[----:B-1----:R-:W-:-:S06]  /*0390*/  IMAD.WIDE R6, R21, 0x4, R6 ;  /* 0x0000000415067825 */ /* 0x002fcc00078e0206 */
[----:B------:R-:W3:Y:S01]  /*03a0*/  LDG.E R6, desc[UR6][R6.64] ;  /* 0x0000000606067981 */ /* 0x000ee2000c1e1900 */
[----:B--2---:R-:W-:-:S06]  /*03b0*/  IMAD.WIDE R4, R23, 0x4, R4 ;  /* 0x0000000417047825 */ /* 0x004fcc00078e0204 */
[----:B------:R-:W2:Y:S01]  /*03c0*/  LDG.E R4, desc[UR6][R4.64] ;  /* 0x0000000604047981 */ /* 0x000ea2000c1e1900 */
[----:B------:R-:W-:Y:S01]  /*03d0*/  IMAD.IADD R22, R15, 0x1, R8 ;  /* 0x000000010f167824 */ /* 0x000fe200078e0208 */
[----:B------:R-:W-:Y:S01]  /*03e0*/  ISETP.GE.AND P1, PT, R3, 0x1, PT ;  /* 0x000000010300780c */ /* 0x000fe20003f26270 */
[----:B------:R-:W-:-:S03]  /*03f0*/  UIADD3 UR4, UPT, UPT, UR4, 0x1, URZ ;  /* 0x0000000104047890 */ /* 0x000fc6000fffe0ff */
[C---:B------:R-:W-:Y:S02]  /*0400*/  LEA R21, R22.reuse, UR5, 0x2 ;  /* 0x0000000516157c11 */ /* 0x040fe4000f8e10ff */
[----:B------:R-:W-:Y:S02]  /*0410*/  LEA R23, R22, R17, 0x2 ;  /* 0x0000001116177211 */ /* 0x000fe400078e10ff */
[----:B------:R-:W-:Y:S01]  /*0420*/  ISETP.NE.AND P0, PT, R9, UR4, PT ;  /* 0x0000000409007c0c */ /* 0x000fe2000bf05270 */
[----:B---3--:R0:W-:Y:S04]  /*0430*/  STS [R21], R6 ;  /* 0x0000000615007388 */ /* 0x0081e80000000800 */
[----:B--2---:R0:W-:Y:S01]  /*0440*/  STS [R23], R4 ;  /* 0x0000000417007388 */ /* 0x0041e20000000800 */
[----:B------:R-:W-:Y:S06]  /*0450*/  BAR.SYNC.DEFER_BLOCKING 0x0 ;  /* 0x0000000000007b1d */ /* 0x000fec0000010000 */
[----:B------:R-:W-:Y:S05]  /*0460*/  @!P1 BRA `(.L_x_1) ;  /* 0x0000000400789947 */ /* 0x000fea0003800000 */
[----:B------:R-:W-:Y:S01]  /*0470*/  ISETP.GE.U32.AND P1, PT, R3, 0x8, PT ;  /* 0x000000080300780c */ /* 0x000fe20003f26070 */
[----:B0-----:R-:W-:-:S12]  /*0480*/  IMAD.MOV.U32 R4, RZ, RZ, RZ ;  /* 0x000000ffff047224 */ /* 0x001fd800078e00ff */
[----:B------:R-:W-:Y:S05]  /*0490*/  @!P1 BRA `(.L_x_2) ;  /* 0x0000000000a49947 */ /* 0x000fea0003800000 */
[----:B------:R-:W-:Y:S01]  /*04a0*/  LEA R6, R15, UR5, 0x2 ;  /* 0x000000050f067c11 */ /* 0x000fe2000f8e10ff */
[----:B------:R-:W-:Y:S01]  /*04b0*/  IMAD.MOV.U32 R5, RZ, RZ, R16 ;  /* 0x000000ffff057224 */ /* 0x000fe200078e0010 */
[----:B------:R-:W-:Y:S02]  /*04c0*/  MOV R4, R18 ;  /* 0x0000001200047202 */ /* 0x000fe40000000f00 */
[----:B------:R-:W-:-:S07]  /*04d0*/  IADD3 R6, PT, PT, R6, 0x10, RZ ;  /* 0x0000001006067810 */ /* 0x000fce0007ffe0ff */
.L_x_3:
[----:B------:R-:W-:Y:S01]  /*04e0*/  IMAD R26, R3, 0x4, R4 ;  /* 0x00000004031a7824 */ /* 0x000fe200078e0204 */
[----:B------:R-:W-:Y:S01]  /*04f0*/  LDS R22, [R6+-0x10] ;  /* 0xfffff00006167984 */ /* 0x000fe20000000800 */
[----:B------:R-:W-:-:S03]  /*0500*/  IADD3 R5, PT, PT, R5, 0x8, RZ ;  /* 0x0000000805057810 */ /* 0x000fc60007ffe0ff */
[----:B------:R0:W1:Y:S01]  /*0510*/  LDS R7, [R4] ;  /* 0x0000000004077984 */ /* 0x0000620000000800 */
[----:B------:R-:W-:Y:S02]  /*0520*/  LEA R23, R3, R26, 0x2 ;  /* 0x0000001a03177211 */ /* 0x000fe400078e10ff */
[----:B------:R-:W-:Y:S01]  /*0530*/  ISETP.NE.AND P1, PT, R5, RZ, PT ;  /* 0x000000ff0500720c */ /* 0x000fe20003f25270 */
[----:B------:R-:W-:Y:S01]  /*0540*/  LDS R24, [R6+-0xc] ;  /* 0xfffff40006187984 */ /* 0x000fe20000000800 */
[----:B------:R-:W-:-:S03]  /*0550*/  LEA R25, R3, R23, 0x2 ;  /* 0x0000001703197211 */ /* 0x000fc600078e10ff */
[----:B------:R-:W2:Y:S01]  /*0560*/  LDS R21, [R26] ;  /* 0x000000001a157984 */ /* 0x000ea20000000800 */
[C---:B0-----:R-:W-:Y:S01]  /*0570*/  LEA R4, R3.reuse, R4, 0x5 ;  /* 0x0000000403047211 */ /* 0x041fe200078e28ff */
[----:B------:R-:W-:Y:S02]  /*0580*/  IMAD R29, R3, 0x4, R25 ;  /* 0x00000004031d7824 */ /* 0x000fe400078e0219 */
[----:B------:R-:W-:Y:S01]  /*0590*/  LDS R27, [R25] ;  /* 0x00000000191b7984 */ /* 0x000fe20000000800 */
[----:B-1----:R-:W-:-:S03]  /*05a0*/  FFMA R19, R22, R7, R19 ;  /* 0x0000000716137223 */ /* 0x002fc60000000013 */
[----:B------:R-:W-:Y:S04]  /*05b0*/  LDS R7, [R6+-0x8] ;  /* 0xfffff80006077984 */ /* 0x000fe80000000800 */
[----:B------:R-:W0:Y:S01]  /*05c0*/  LDS R22, [R23] ;  /* 0x0000000017167984 */ /* 0x000e220000000800 */
[----:B--2---:R-:W-:-:S03]  /*05d0*/  FFMA R28, R24, R21, R19 ;  /* 0x00000015181c7223 */ /* 0x004fc60000000013 */
[----:B------:R-:W1:Y:S04]  /*05e0*/  LDS R21, [R6+-0x4] ;  /* 0xfffffc0006157984 */ /* 0x000e680000000800 */
[----:B------:R-:W-:Y:S04]  /*05f0*/  LDS R19, [R6] ;  /* 0x0000000006137984 */ /* 0x000fe80000000800 */
[----:B------:R-:W2:Y:S01]  /*0600*/  LDS R24, [R29] ;  /* 0x000000001d187984 */ /* 0x000ea20000000800 */
[----:B0-----:R-:W-:Y:S01]  /*0610*/  FFMA R7, R7, R22, R28 ;  /* 0x0000001607077223 */ /* 0x001fe2000000001c */
[----:B------:R-:W-:-:S02]  /*0620*/  LEA R28, R3, R29, 0x2 ;  /* 0x0000001d031c7211 */ /* 0x000fc400078e10ff */
[----:B------:R-:W-:Y:S01]  /*0630*/  LDS R22, [R6+0x4] ;  /* 0x0000040006167984 */ /* 0x000fe20000000800 */
[----:B-1----:R-:W-:Y:S01]  /*0640*/  FFMA R26, R21, R27, R7 ;  /* 0x0000001b151a7223 */ /* 0x002fe20000000007 */
[C---:B------:R-:W-:Y:S02]  /*0650*/  LEA R21, R3.reuse, R28, 0x2 ;  /* 0x0000001c03157211 */ /* 0x040fe400078e10ff */
[----:B------:R-:W0:Y:S03]  /*0660*/  LDS R7, [R28] ;  /* 0x000000001c077984 */ /* 0x000e260000000800 */
[----:B------:R-:W-:Y:S02]  /*0670*/  IMAD R23, R3, 0x4, R21 ;  /* 0x0000000403177824 */ /* 0x000fe400078e0215 */
[----:B--2---:R-:W-:Y:S01]  /*0680*/  FFMA R19, R19, R24, R26 ;  /* 0x0000001813137223 */ /* 0x004fe2000000001a */
[----:B------:R-:W-:Y:S04]  /*0690*/  LDS R21, [R21] ;  /* 0x0000000015157984 */ /* 0x000fe80000000800 */
[----:B------:R-:W1:Y:S04]  /*06a0*/  LDS R24, [R6+0x8] ;  /* 0x0000080006187984 */ /* 0x000e680000000800 */
[----:B------:R-:W-:Y:S04]  /*06b0*/  LDS R23, [R23] ;  /* 0x0000000017177984 */ /* 0x000fe80000000800 */
[----:B------:R2:W3:Y:S02]  /*06c0*/  LDS R26, [R6+0xc] ;  /* 0x00000c00061a7984 */ /* 0x0004e40000000800 */
[----:B--2---:R-:W-:-:S02]  /*06d0*/  VIADD R6, R6, 0x20 ;  /* 0x0000002006067836 */ /* 0x004fc40000000000 */
[----:B0-----:R-:W-:-:S04]  /*06e0*/  FFMA R7, R22, R7, R19 ;  /* 0x0000000716077223 */ /* 0x001fc80000000013 */
[----:B-1----:R-:W-:-:S04]  /*06f0*/  FFMA R7, R24, R21, R7 ;  /* 0x0000001518077223 */ /* 0x002fc80000000007 */
[----:B---3--:R-:W-:Y:S01]  /*0700*/  FFMA R19, R26, R23, R7 ;  /* 0x000000171a137223 */ /* 0x008fe20000000007 */
[----:B------:R-:W-:Y:S06]  /*0710*/  @P1 BRA `(.L_x_3) ;  /* 0xfffffffc00701947 */ /* 0x000fec000383ffff */
[----:B------:R-:W-:-:S07]  /*0720*/  MOV R4, R12 ;  /* 0x0000000c00047202 */ /* 0x000fce0000000f00 */
.L_x_2:
[----:B------:R-:W-:-:S13]  /*0730*/  ISETP.NE.AND P1, PT, R20, RZ, PT ;  /* 0x000000ff1400720c */ /* 0x000fda0003f25270 */
[----:B------:R-:W-:Y:S05]  /*0740*/  @!P1 BRA `(.L_x_1) ;  /* 0x0000000000c09947 */ /* 0x000fea0003800000 */
[----:B------:R-:W-:Y:S02]  /*0750*/  IADD3 R5, PT, PT, R20, -0x1, RZ ;  /* 0xffffffff14057810 */ /* 0x000fe40007ffe0ff */
[----:B------:R-:W-:Y:S02]  /*0760*/  ISETP.NE.AND P2, PT, R14, RZ, PT ;  /* 0x000000ff0e00720c */ /* 0x000fe40003f45270 */
[----:B------:R-:W-:-:S13]  /*0770*/  ISETP.GE.U32.AND P1, PT, R5, 0x3, PT ;  /* 0x000000030500780c */ /* 0x000fda0003f26070 */
[----:B------:R-:W-:Y:S05]  /*0780*/  @!P1 BRA `(.L_x_4) ;  /* 0x0000000000509947 */ /* 0x000fea0003800000 */
[C---:B------:R-:W-:Y:S02]  /*0790*/  IMAD R6, R4.reuse, R3, R8 ;  /* 0x0000000304067224 */ /* 0x040fe400078e0208 */
[----:B------:R-:W-:Y:S01]  /*07a0*/  IMAD.IADD R5, R15, 0x1, R4 ;  /* 0x000000010f057824 */ /* 0x000fe200078e0204 */
[----:B------:R-:W-:Y:S02]  /*07b0*/  IADD3 R4, PT, PT, R4, 0x4, RZ ;  /* 0x0000000404047810 */ /* 0x000fe40007ffe0ff */
[----:B------:R-:W-:Y:S02]  /*07c0*/  LEA R24, R6, R17, 0x2 ;  /* 0x0000001106187211 */ /* 0x000fe400078e10ff */
[----:B------:R-:W-:Y:S02]  /*07d0*/  LEA R7, R5, UR5, 0x2 ;  /* 0x0000000505077c11 */ /* 0x000fe4000f8e10ff */
[C---:B------:R-:W-:Y:S02]  /*07e0*/  LEA R26, R3.reuse, R24, 0x2 ;  /* 0x00000018031a7211 */ /* 0x040fe400078e10ff */
[----:B------:R-:W-:Y:S03]  /*07f0*/  LDS R24, [R24] ;  /* 0x0000000018187984 */ /* 0x000fe60000000800 */
[C---:B------:R-:W-:Y:S01]  /*0800*/  IMAD R28, R3.reuse, 0x4, R26 ;  /* 0x00000004031c7824 */ /* 0x040fe200078e021a */
[----:B------:R-:W0:Y:S04]  /*0810*/  LDS R22, [R7] ;  /* 0x0000000007167984 */ /* 0x000e280000000800 */
[----:B------:R-:W-:Y:S01]  /*0820*/  LDS R6, [R7+0x4] ;  /* 0x0000040007067984 */ /* 0x000fe20000000800 */
[----:B------:R-:W-:-:S03]  /*0830*/  LEA R25, R3, R28, 0x2 ;  /* 0x0000001c03197211 */ /* 0x000fc600078e10ff */
[----:B------:R-:W1:Y:S04]  /*0840*/  LDS R26, [R26] ;  /* 0x000000001a1a7984 */ /* 0x000e680000000800 */
[----:B------:R-:W-:Y:S04]  /*0850*/  LDS R5, [R28] ;  /* 0x000000001c057984 */ /* 0x000fe80000000800 */
[----:B------:R-:W2:Y:S04]  /*0860*/  LDS R21, [R7+0x8] ;  /* 0x0000080007157984 */ /* 0x000ea80000000800 */
[----:B------:R-:W-:Y:S04]  /*0870*/  LDS R23, [R7+0xc] ;  /* 0x00000c0007177984 */ /* 0x000fe80000000800 */
[----:B------:R-:W3:Y:S01]  /*0880*/  LDS R25, [R25] ;  /* 0x0000000019197984 */ /* 0x000ee20000000800 */
[----:B0-----:R-:W-:-:S04]  /*0890*/  FFMA R19, R22, R24, R19 ;  /* 0x0000001816137223 */ /* 0x001fc80000000013 */
[----:B-1----:R-:W-:-:S04]  /*08a0*/  FFMA R6, R6, R26, R19 ;  /* 0x0000001a06067223 */ /* 0x002fc80000000013 */
[----:B--2---:R-:W-:-:S04]  /*08b0*/  FFMA R5, R21, R5, R6 ;  /* 0x0000000515057223 */ /* 0x004fc80000000006 */
[----:B---3--:R-:W-:-:S07]  /*08c0*/  FFMA R19, R23, R25, R5 ;  /* 0x0000001917137223 */ /* 0x008fce0000000005 */
.L_x_4:
[----:B------:R-:W-:Y:S05]  /*08d0*/  @!P2 BRA `(.L_x_1) ;  /* 0x00000000005ca947 */ /* 0x000fea0003800000 */
[----:B------:R-:W-:Y:S02]  /*08e0*/  ISETP.NE.AND P1, PT, R14, 0x1, PT ;  /* 0x000000010e00780c */ /* 0x000fe40003f25270 */
[----:B------:R-:W-:-:S11]  /*08f0*/  LOP3.LUT P2, RZ, R3, 0x1, RZ, 0xc0, !PT ;  /* 0x0000000103ff7812 */ /* 0x000fd6000784c0ff */
[----:B------:R-:W-:Y:S05]  /*0900*/  @!P1 BRA `(.L_x_5) ;  /* 0x0000000000309947 */ /* 0x000fea0003800000 */
[C---:B------:R-:W-:Y:S02]  /*0910*/  IMAD R6, R4.reuse, R3, R8 ;  /* 0x0000000304067224 */ /* 0x040fe400078e0208 */
[----:B------:R-:W-:Y:S02]  /*0920*/  IMAD.IADD R5, R15, 0x1, R4 ;  /* 0x000000010f057824 */ /* 0x000fe400078e0204 */
[----:B------:R-:W-:Y:S01]  /*0930*/  VIADD R4, R4, 0x2 ;  /* 0x0000000204047836 */ /* 0x000fe20000000000 */
[----:B------:R-:W-:Y:S02]  /*0940*/  LEA R22, R6, R17, 0x2 ;  /* 0x0000001106167211 */ /* 0x000fe400078e10ff */
[----:B------:R-:W-:Y:S02]  /*0950*/  LEA R5, R5, UR5, 0x2 ;  /* 0x0000000505057c11 */ /* 0x000fe4000f8e10ff */
[----:B------:R-:W-:Y:S01]  /*0960*/  LEA R23, R3, R22, 0x2 ;  /* 0x0000001603177211 */ /* 0x000fe200078e10ff */
[----:B------:R-:W-:Y:S04]  /*0970*/  LDS R7, [R22] ;  /* 0x0000000016077984 */ /* 0x000fe80000000800 */
[----:B------:R-:W0:Y:S04]  /*0980*/  LDS R6, [R5] ;  /* 0x0000000005067984 */ /* 0x000e280000000800 */
[----:B------:R-:W-:Y:S04]  /*0990*/  LDS R21, [R5+0x4] ;  /* 0x0000040005157984 */ /* 0x000fe80000000800 */
[----:B------:R-:W1:Y:S01]  /*09a0*/  LDS R23, [R23] ;  /* 0x0000000017177984 */ /* 0x000e620000000800 */
[----:B0-----:R-:W-:-:S04]  /*09b0*/  FFMA R6, R6, R7, R19 ;  /* 0x0000000706067223 */ /* 0x001fc80000000013 */
[----:B-1----:R-:W-:-:S07]  /*09c0*/  FFMA R19, R21, R23, R6 ;  /* 0x0000001715137223 */ /* 0x002fce0000000006 */
.L_x_5:
[----:B------:R-:W-:Y:S05]  /*09d0*/  @!P2 BRA `(.L_x_1) ;  /* 0x00000000001ca947 */ /* 0x000fea0003800000 */
[----:B------:R-:W-:Y:S01]  /*09e0*/  IMAD R6, R4, R3, R8 ;  /* 0x0000000304067224 */ /* 0x000fe200078e0208 */
[----:B------:R-:W-:-:S04]  /*09f0*/  IADD3 R3, PT, PT, R15, R4, RZ ;  /* 0x000000040f037210 */ /* 0x000fc80007ffe0ff */
[----:B------:R-:W-:Y:S02]  /*0a00*/  LEA R6, R6, R17, 0x2 ;  /* 0x0000001106067211 */ /* 0x000fe400078e10ff */
[----:B------:R-:W-:-:S04]  /*0a10*/  LEA R3, R3, UR5, 0x2 ;  /* 0x0000000503037c11 */ /* 0x000fc8000f8e10ff */
[----:B------:R-:W-:Y:S04]  /*0a20*/  LDS R6, [R6] ;  /* 0x0000000006067984 */ /* 0x000fe80000000800 */
[----:B------:R-:W0:Y:S02]  /*0a30*/  LDS R4, [R3] ;  /* 0x0000000003047984 */ /* 0x000e240000000800 */
[----:B0-----:R-:W-:-:S07]  /*0a40*/  FFMA R19, R4, R6, R19 ;  /* 0x0000000604137223 */ /* 0x001fce0000000013 */
.L_x_1:
[----:B------:R-:W-:Y:S06]  /*0a50*/  BAR.SYNC.DEFER_BLOCKING 0x0 ;  /* 0x0000000000007b1d */ /* 0x000fec0000010000 */
[----:B------:R-:W-:Y:S05]  /*0a60*/  @P0 BRA `(.L_x_6) ;  /* 0xfffffff800300947 */ /* 0x000fea000383ffff */
.L_x_0:
[----:B0-----:R-:W0:Y:S01]  /*0a70*/  LDC.64 R4, c[0x0][0x390] ;  /* 0x0000e400ff047b82 */ /* 0x001e220000000a00 */
[----:B------:R-:W-:-:S04]  /*0a80*/  IMAD R3, R11, R2, R13 ;  /* 0x000000020b037224 */ /* 0x000fc800078e020d */
[----:B0-----:R-:W-:-:S05]  /*0a90*/  IMAD.WIDE R2, R3, 0x4, R4 ;  /* 0x0000000403027825 */ /* 0x001fca00078e0204 */
[----:B------:R-:W-:Y:S01]  /*0aa0*/  STG.E desc[UR6][R2.64], R19 ;  /* 0x0000001302007986 */ /* 0x000fe2000c101906 */
[----:B------:R-:W-:Y:S05]  /*0ab0*/  EXIT ;  /* 0x000000000000794d */ /* 0x000fea0003800000 */
.L_x_7:
[----:B------:R-:W-:-:S00]  /*0ac0*/  BRA `(.L_x_7) ;  /* 0xfffffffc00fc7947 */ /* 0x000fc0000383ffff */
[----:B------:R-:W-:-:S00]  /*0ad0*/  NOP ;  /* 0x0000000000007918 */ /* 0x000fc00000000000 */
        /* <DEDUP_REMOVED lines=10> */
.L_x_8:


//--------------------- .nv.shared._Z14matrixMulTiledPfS_S_ii --------------------------
	.section	.nv.shared._Z14matrixMulTiledPfS_S_ii,"aw",@nobits
	.sectionflags	@""
	.align	16
	.zero		1024


//--------------------- .nv.shared.reserved.0     --------------------------
	.section	.nv.shared.reserved.0,"aw",@nobits
	.weak		__nv_reservedSMEM_offset_0_alias
	.size		__nv_reservedSMEM_offset_0_alias, 0, 64
	.other		__nv_reservedSMEM_offset_0_alias,@"STO_CUDA_RESERVED_SHARED STV_DEFAULT"
__nv_reservedSMEM_offset_0_alias:
	.zero		0
	.zero		64


//--------------------- .nv.constant0._Z14matrixMulTiledPfS_S_ii --------------------------
	.section	.nv.constant0._Z14matrixMulTiledPfS_S_ii,"a",@progbits
	.sectionflags	@""
	.align	4
.nv.constant0._Z14matrixMulTiledPfS_S_ii:
	.zero		928


//--------------------- SYMBOLS --------------------------

	.type		.nv.reservedSmem.offset0,@object
	.size		.nv.reservedSmem.offset0,0x4
	.type		.nv.reservedSmem.cap,@object
	.size		.nv.reservedSmem.cap,0x4
